	.headerflags	@"EF_CUDA_TEXMODE_UNIFIED EF_CUDA_64BIT_ADDRESS EF_CUDA_ACCELERATORS EF_CUDA_SM90 EF_CUDA_VIRTUAL_SM(EF_CUDA_SM90)"
	.elftype	@"ET_EXEC"


//--------------------- .nv.info                  --------------------------
	.section	.nv.info,"",@"SHT_CUDA_INFO"
	.align	4


	//----- nvinfo : EIATTR_REGCOUNT
	.align		4
        /*0000*/ 	.byte	0x04, 0x2f
        /*0002*/ 	.short	(.L_3 - .L_2)
	.align		4
.L_2:
        /*0004*/ 	.word	index@(triton_poi_fused__native_batch_norm_legit_no_training_add_silu_1)
        /*0008*/ 	.word	0x00000020


	//----- nvinfo : EIATTR_MIN_STACK_SIZE
	.align		4
.L_3:
        /*000c*/ 	.byte	0x04, 0x12
        /*000e*/ 	.short	(.L_5 - .L_4)
	.align		4
.L_4:
        /*0010*/ 	.word	index@(triton_poi_fused__native_batch_norm_legit_no_training_add_silu_1)
        /*0014*/ 	.word	0x00000000


	//----- nvinfo : EIATTR_FRAME_SIZE
	.align		4
.L_5:
        /*0018*/ 	.byte	0x04, 0x11
        /*001a*/ 	.short	(.L_7 - .L_6)
	.align		4
.L_6:
        /*001c*/ 	.word	index@(triton_poi_fused__native_batch_norm_legit_no_training_add_silu_1)
        /*0020*/ 	.word	0x00000000


	//----- nvinfo : EIATTR_MIN_STACK_SIZE
	.align		4
.L_7:
        /*0024*/ 	.byte	0x04, 0x12
        /*0026*/ 	.short	(.L_9 - .L_8)
	.align		4
.L_8:
        /*0028*/ 	.word	index@(triton_poi_fused__native_batch_norm_legit_no_training_add_silu_1)
        /*002c*/ 	.word	0x00000000
.L_9:


//--------------------- .nv.info.triton_poi_fused__native_batch_norm_legit_no_training_add_silu_1 --------------------------
	.section	.nv.info.triton_poi_fused__native_batch_norm_legit_no_training_add_silu_1,"",@"SHT_CUDA_INFO"
	.sectionflags	@""
	.align	4


	//----- nvinfo : EIATTR_CUDA_API_VERSION
	.align		4
        /*0000*/ 	.byte	0x04, 0x37
        /*0002*/ 	.short	(.L_11 - .L_10)
.L_10:
        /*0004*/ 	.word	0x0000007c


	//----- nvinfo : EIATTR_KPARAM_INFO
	.align		4
.L_11:
        /*0008*/ 	.byte	0x04, 0x17
        /*000a*/ 	.short	(.L_13 - .L_12)
.L_12:
        /*000c*/ 	.word	0x00000000
        /*0010*/ 	.short	0x000c
        /*0012*/ 	.short	0x0060
        /*0014*/ 	.byte	0x00, 0xf0, 0x11, 0x00


	//----- nvinfo : EIATTR_KPARAM_INFO
	.align		4
.L_13:
        /*0018*/ 	.byte	0x04, 0x17
        /*001a*/ 	.short	(.L_15 - .L_14)
.L_14:
        /*001c*/ 	.word	0x00000000
        /*0020*/ 	.short	0x000b
        /*0022*/ 	.short	0x0058
        /*0024*/ 	.byte	0x00, 0xf4, 0x21, 0x00


	//----- nvinfo : EIATTR_KPARAM_INFO
	.align		4
.L_15:
        /*0028*/ 	.byte	0x04, 0x17
        /*002a*/ 	.short	(.L_17 - .L_16)
.L_16:
        /*002c*/ 	.word	0x00000000
        /*0030*/ 	.short	0x000a
        /*0032*/ 	.short	0x0050
        /*0034*/ 	.byte	0x00, 0xf4, 0x21, 0x00


	//----- nvinfo : EIATTR_KPARAM_INFO
	.align		4
.L_17:
        /*0038*/ 	.byte	0x04, 0x17
        /*003a*/ 	.short	(.L_19 - .L_18)
.L_18:
        /*003c*/ 	.word	0x00000000
        /*0040*/ 	.short	0x0009
        /*0042*/ 	.short	0x0048
        /*0044*/ 	.byte	0x00, 0xf4, 0x21, 0x00


	//----- nvinfo : EIATTR_KPARAM_INFO
	.align		4
.L_19:
        /*0048*/ 	.byte	0x04, 0x17
        /*004a*/ 	.short	(.L_21 - .L_20)
.L_20:
        /*004c*/ 	.word	0x00000000
        /*0050*/ 	.short	0x0008
        /*0052*/ 	.short	0x0040
        /*0054*/ 	.byte	0x00, 0xf4, 0x21, 0x00


	//----- nvinfo : EIATTR_KPARAM_INFO
	.align		4
.L_21:
        /*0058*/ 	.byte	0x04, 0x17
        /*005a*/ 	.short	(.L_23 - .L_22)
.L_22:
        /*005c*/ 	.word	0x00000000
        /*0060*/ 	.short	0x0007
        /*0062*/ 	.short	0x0038
        /*0064*/ 	.byte	0x00, 0xf4, 0x21, 0x00


	//----- nvinfo : EIATTR_KPARAM_INFO
	.align		4
.L_23:
        /*0068*/ 	.byte	0x04, 0x17
        /*006a*/ 	.short	(.L_25 - .L_24)
.L_24:
        /*006c*/ 	.word	0x00000000
        /*0070*/ 	.short	0x0006
        /*0072*/ 	.short	0x0030
        /*0074*/ 	.byte	0x00, 0xf4, 0x21, 0x00


	//----- nvinfo : EIATTR_KPARAM_INFO
	.align		4
.L_25:
        /*0078*/ 	.byte	0x04, 0x17
        /*007a*/ 	.short	(.L_27 - .L_26)
.L_26:
        /*007c*/ 	.word	0x00000000
        /*0080*/ 	.short	0x0005
        /*0082*/ 	.short	0x0028
        /*0084*/ 	.byte	0x00, 0xf4, 0x21, 0x00


	//----- nvinfo : EIATTR_KPARAM_INFO
	.align		4
.L_27:
        /*0088*/ 	.byte	0x04, 0x17
        /*008a*/ 	.short	(.L_29 - .L_28)
.L_28:
        /*008c*/ 	.word	0x00000000
        /*0090*/ 	.short	0x0004
        /*0092*/ 	.short	0x0020
        /*0094*/ 	.byte	0x00, 0xf4, 0x21, 0x00


	//----- nvinfo : EIATTR_KPARAM_INFO
	.align		4
.L_29:
        /*0098*/ 	.byte	0x04, 0x17
        /*009a*/ 	.short	(.L_31 - .L_30)
.L_30:
        /*009c*/ 	.word	0x00000000
        /*00a0*/ 	.short	0x0003
        /*00a2*/ 	.short	0x0018
        /*00a4*/ 	.byte	0x00, 0xf4, 0x21, 0x00


	//----- nvinfo : EIATTR_KPARAM_INFO
	.align		4
.L_31:
        /*00a8*/ 	.byte	0x04, 0x17
        /*00aa*/ 	.short	(.L_33 - .L_32)
.L_32:
        /*00ac*/ 	.word	0x00000000
        /*00b0*/ 	.short	0x0002
        /*00b2*/ 	.short	0x0010
        /*00b4*/ 	.byte	0x00, 0xf4, 0x21, 0x00


	//----- nvinfo : EIATTR_KPARAM_INFO
	.align		4
.L_33:
        /*00b8*/ 	.byte	0x04, 0x17
        /*00ba*/ 	.short	(.L_35 - .L_34)
.L_34:
        /*00bc*/ 	.word	0x00000000
        /*00c0*/ 	.short	0x0001
        /*00c2*/ 	.short	0x0008
        /*00c4*/ 	.byte	0x00, 0xf4, 0x21, 0x00


	//----- nvinfo : EIATTR_KPARAM_INFO
	.align		4
.L_35:
        /*00c8*/ 	.byte	0x04, 0x17
        /*00ca*/ 	.short	(.L_37 - .L_36)
.L_36:
        /*00cc*/ 	.word	0x00000000
        /*00d0*/ 	.short	0x0000
        /*00d2*/ 	.short	0x0000
        /*00d4*/ 	.byte	0x00, 0xf4, 0x21, 0x00


	//----- nvinfo : EIATTR_SPARSE_MMA_MASK
	.align		4
.L_37:
        /*00d8*/ 	.byte	0x03, 0x50
        /*00da*/ 	.short	0x0000


	//----- nvinfo : EIATTR_MAXREG_COUNT
	.align		4
        /*00dc*/ 	.byte	0x03, 0x1b
        /*00de*/ 	.short	0x00ff


	//----- nvinfo : EIATTR_EXIT_INSTR_OFFSETS
	.align		4
        /*00e0*/ 	.byte	0x04, 0x1c
        /*00e2*/ 	.short	(.L_39 - .L_38)


	//   ....[0]....
.L_38:
        /*00e4*/ 	.word	0x000009a0


	//   ....[1]....
        /*00e8*/ 	.word	0x000009c0


	//----- nvinfo : EIATTR_REQNTID
	.align		4
.L_39:
        /*00ec*/ 	.byte	0x04, 0x10
        /*00ee*/ 	.short	(.L_41 - .L_40)
.L_40:
        /*00f0*/ 	.word	0x00000080
        /*00f4*/ 	.word	0x00000001
        /*00f8*/ 	.word	0x00000001


	//----- nvinfo : EIATTR_CBANK_PARAM_SIZE
	.align		4
.L_41:
        /*00fc*/ 	.byte	0x03, 0x19
        /*00fe*/ 	.short	0x0064


	//----- nvinfo : EIATTR_PARAM_CBANK
	.align		4
        /*0100*/ 	.byte	0x04, 0x0a
        /*0102*/ 	.short	(.L_43 - .L_42)
	.align		4
.L_42:
        /*0104*/ 	.word	index@(.nv.constant0.triton_poi_fused__native_batch_norm_legit_no_training_add_silu_1)
        /*0108*/ 	.short	0x0210
        /*010a*/ 	.short	0x0064


	//----- nvinfo : EIATTR_SW_WAR
	.align		4
.L_43:
        /*010c*/ 	.byte	0x04, 0x36
        /*010e*/ 	.short	(.L_45 - .L_44)
.L_44:
        /*0110*/ 	.word	0x00000008
.L_45:


//--------------------- .nv.callgraph             --------------------------
	.section	.nv.callgraph,"",@"SHT_CUDA_CALLGRAPH"
	.align	4
	.sectionentsize	8
	.align		4
        /*0000*/ 	.word	0x00000000
	.align		4
        /*0004*/ 	.word	0xffffffff
	.align		4
        /*0008*/ 	.word	0x00000000
	.align		4
        /*000c*/ 	.word	0xfffffffe
	.align		4
        /*0010*/ 	.word	0x00000000
	.align		4
        /*0014*/ 	.word	0xfffffffd
	.align		4
        /*0018*/ 	.word	0x00000000
	.align		4
        /*001c*/ 	.word	0xfffffffc


//--------------------- .nv.constant4             --------------------------
	.section	.nv.constant4,"a",@progbits
	.align	8
	.align		8
.nv.constant4:
        /*0000*/ 	.dword	_$_str
	.align		8
        /*0008*/ 	.dword	_$_str_$_2


//--------------------- .text.triton_poi_fused__native_batch_norm_legit_no_training_add_silu_1 --------------------------
	.section	.text.triton_poi_fused__native_batch_norm_legit_no_training_add_silu_1,"ax",@progbits
	.align	128
        .global         triton_poi_fused__native_batch_norm_legit_no_training_add_silu_1
        .type           triton_poi_fused__native_batch_norm_legit_no_training_add_silu_1,@function
        .size           triton_poi_fused__native_batch_norm_legit_no_training_add_silu_1,(.L_x_1 - triton_poi_fused__native_batch_norm_legit_no_training_add_silu_1)
        .other          triton_poi_fused__native_batch_norm_legit_no_training_add_silu_1,@"STO_CUDA_ENTRY STV_DEFAULT"
triton_poi_fused__native_batch_norm_legit_no_training_add_silu_1:
.text.triton_poi_fused__native_batch_norm_legit_no_training_add_silu_1:
[----:B------:R-:W0:Y:S01]  /*0000*/  LDC R1, c[0x0][0x28] ;  /* 0x00000a00ff017b82 */ /* 0x000e220000000800 */
[----:B------:R-:W1:Y:S07]  /*0010*/  S2R R0, SR_TID.X ;  /* 0x0000000000007919 */ /* 0x000e6e0000002100 */
[----:B------:R-:W2:Y:S01]  /*0020*/  LDC.64 R12, c[0x0][0x228] ;  /* 0x00008a00ff0c7b82 */ /* 0x000ea20000000a00 */
[----:B------:R-:W-:Y:S01]  /*0030*/  CS2R R6, SRZ ;  /* 0x0000000000067805 */ /* 0x000fe2000001ff00 */
[----:B------:R-:W-:Y:S01]  /*0040*/  ULDC.64 UR4, c[0x0][0x208] ;  /* 0x0000820000047ab9 */ /* 0x000fe20000000a00 */
[----:B------:R-:W3:Y:S05]  /*0050*/  S2R R3, SR_CTAID.X ;  /* 0x0000000000037919 */ /* 0x000eea0000002500 */
[----:B------:R-:W4:Y:S01]  /*0060*/  LDC.64 R14, c[0x0][0x250] ;  /* 0x00009400ff0e7b82 */ /* 0x000f220000000a00 */
[----:B------:R-:W-:-:S07]  /*0070*/  CS2R R26, SRZ ;  /* 0x00000000001a7805 */ /* 0x000fce000001ff00 */
[----:B------:R-:W5:Y:S08]  /*0080*/  LDC.64 R24, c[0x0][0x220] ;  /* 0x00008800ff187b82 */ /* 0x000f700000000a00 */
[----:B------:R-:W4:Y:S01]  /*0090*/  LDC.64 R8, c[0x0][0x218] ;  /* 0x00008600ff087b82 */ /* 0x000f220000000a00 */
[----:B-1----:R-:W-:-:S07]  /*00a0*/  SHF.L.U32 R0, R0, 0x1, RZ ;  /* 0x0000000100007819 */ /* 0x002fce00000006ff */
[----:B------:R-:W1:Y:S01]  /*00b0*/  LDC.64 R20, c[0x0][0x240] ;  /* 0x00009000ff147b82 */ /* 0x000e620000000a00 */
[----:B---3--:R-:W-:Y:S02]  /*00c0*/  SHF.R.S32.HI R2, RZ, 0x17, R3 ;  /* 0x00000017ff027819 */ /* 0x008fe40000011403 */
[----:B------:R-:W-:Y:S02]  /*00d0*/  LOP3.LUT R0, R0, 0xfe, RZ, 0xc0, !PT ;  /* 0x000000fe00007812 */ /* 0x000fe400078ec0ff */
[----:B------:R-:W-:-:S03]  /*00e0*/  SGXT R2, R2, 0x1 ;  /* 0x000000010202781a */ /* 0x000fc60000000200 */
[----:B------:R-:W3:Y:S01]  /*00f0*/  LDC.64 R10, c[0x0][0x248] ;  /* 0x00009200ff0a7b82 */ /* 0x000ee20000000a00 */
[----:B------:R-:W-:-:S04]  /*0100*/  LEA R3, R3, R0, 0x8 ;  /* 0x0000000003037211 */ /* 0x000fc800078e40ff */
[----:B------:R-:W-:Y:S02]  /*0110*/  LEA.HI R2, R2, R3, RZ, 0x4 ;  /* 0x0000000302027211 */ /* 0x000fe400078f20ff */
[----:B------:R-:W-:Y:S01]  /*0120*/  ISETP.GE.AND P0, PT, R3, 0x100, PT ;  /* 0x000001000300780c */ /* 0x000fe20003f06270 */
[----:B------:R-:W1:Y:S01]  /*0130*/  LDC.64 R18, c[0x0][0x230] ;  /* 0x00008c00ff127b82 */ /* 0x000e620000000a00 */
[----:B------:R-:W-:-:S04]  /*0140*/  SHF.R.S32.HI R2, RZ, 0x4, R2 ;  /* 0x00000004ff027819 */ /* 0x000fc80000011402 */
[----:B------:R-:W-:-:S03]  /*0150*/  LEA.HI R0, R2, R2, RZ, 0x2 ;  /* 0x0000000202007211 */ /* 0x000fc600078f10ff */
[----:B------:R-:W1:Y:S01]  /*0160*/  LDC.64 R22, c[0x0][0x260] ;  /* 0x00009800ff167b82 */ /* 0x000e620000000a00 */
[----:B------:R-:W-:-:S04]  /*0170*/  LOP3.LUT R5, R0, 0xfffffffc, RZ, 0xc0, !PT ;  /* 0xfffffffc00057812 */ /* 0x000fc800078ec0ff */
[----:B------:R-:W-:Y:S01]  /*0180*/  IADD3 R4, R2, -R5, RZ ;  /* 0x8000000502047210 */ /* 0x000fe20007ffe0ff */
[----:B------:R-:W-:-:S04]  /*0190*/  HFMA2.MMA R2, -RZ, RZ, 0, 0 ;  /* 0x00000000ff027435 */ /* 0x000fc800000001ff */
[----:B--2---:R-:W-:-:S04]  /*01a0*/  IMAD.WIDE R12, R4, 0x4, R12 ;  /* 0x00000004040c7825 */ /* 0x004fc800078e020c */
[----:B----4-:R-:W-:Y:S01]  /*01b0*/  IMAD.WIDE R14, R4, 0x4, R14 ;  /* 0x00000004040e7825 */ /* 0x010fe200078e020e */
[----:B------:R-:W2:Y:S04]  /*01c0*/  @!P0 LDG.E.EL R6, desc[UR4][R12.64] ;  /* 0x000000040c068981 */ /* 0x000ea8000c2e1900 */
[----:B------:R-:W4:Y:S01]  /*01d0*/  @!P0 LDG.E.EL R2, desc[UR4][R14.64] ;  /* 0x000000040e028981 */ /* 0x000f22000c2e1900 */
[----:B------:R-:W-:-:S03]  /*01e0*/  MOV R0, RZ ;  /* 0x000000ff00007202 */ /* 0x000fc60000000f00 */
[----:B------:R3:W4:Y:S04]  /*01f0*/  @!P0 LDG.E.EL R26, desc[UR4][R14.64] ;  /* 0x000000040e1a8981 */ /* 0x000728000c2e1900 */
[----:B------:R3:W4:Y:S01]  /*0200*/  @!P0 LDG.E.EL R0, desc[UR4][R12.64] ;  /* 0x000000040c008981 */ /* 0x000722000c2e1900 */
[----:B------:R-:W-:Y:S01]  /*0210*/  CS2R R28, SRZ ;  /* 0x00000000001c7805 */ /* 0x000fe2000001ff00 */
[----:B-----5:R-:W-:Y:S01]  /*0220*/  IMAD.WIDE R24, R4, 0x4, R24 ;  /* 0x0000000404187825 */ /* 0x020fe200078e0218 */
[----:B0--3--:R-:W0:Y:S04]  /*0230*/  LDC.64 R14, c[0x0][0x258] ;  /* 0x00009600ff0e7b82 */ /* 0x009e280000000a00 */
[----:B------:R-:W3:Y:S01]  /*0240*/  @!P0 LDG.E.EL R7, desc[UR4][R24.64] ;  /* 0x0000000418078981 */ /* 0x000ee2000c2e1900 */
[----:B------:R-:W-:-:S03]  /*0250*/  IMAD.WIDE R8, R3, 0x4, R8 ;  /* 0x0000000403087825 */ /* 0x000fc600078e0208 */
[----:B------:R5:W3:Y:S01]  /*0260*/  @!P0 LDG.E.EL R28, desc[UR4][R24.64] ;  /* 0x00000004181c8981 */ /* 0x000ae2000c2e1900 */
[----:B------:R-:W0:Y:S01]  /*0270*/  LDC.64 R12, c[0x0][0x238] ;  /* 0x00008e00ff0c7b82 */ /* 0x000e220000000a00 */
[----:B------:R-:W-:Y:S01]  /*0280*/  HFMA2.MMA R5, -RZ, RZ, 0, 0 ;  /* 0x00000000ff057435 */ /* 0x000fe200000001ff */
[----:B-----5:R-:W-:Y:S02]  /*0290*/  CS2R R24, SRZ ;  /* 0x0000000000187805 */ /* 0x020fe4000001ff00 */
[----:B------:R-:W-:Y:S01]  /*02a0*/  CS2R R16, SRZ ;  /* 0x0000000000107805 */ /* 0x000fe2000001ff00 */
[----:B-1----:R-:W-:-:S03]  /*02b0*/  IMAD.WIDE R20, R3, 0x4, R20 ;  /* 0x0000000403147825 */ /* 0x002fc600078e0214 */
[----:B------:R1:W3:Y:S01]  /*02c0*/  @!P0 LDG.E.64 R24, desc[UR4][R8.64] ;  /* 0x0000000408188981 */ /* 0x0002e2000c1e1b00 */
[----:B------:R-:W-:-:S03]  /*02d0*/  IMAD.WIDE R10, R4, 0x4, R10 ;  /* 0x00000004040a7825 */ /* 0x000fc600078e020a */
[----:B------:R5:W3:Y:S01]  /*02e0*/  @!P0 LDG.E.64 R16, desc[UR4][R20.64] ;  /* 0x0000000414108981 */ /* 0x000ae2000c1e1b00 */
[----:B------:R-:W-:-:S03]  /*02f0*/  IMAD.WIDE R18, R4, 0x4, R18 ;  /* 0x0000000404127825 */ /* 0x000fc600078e0212 */
[----:B------:R-:W3:Y:S01]  /*0300*/  @!P0 LDG.E.EL R29, desc[UR4][R10.64] ;  /* 0x000000040a1d8981 */ /* 0x000ee2000c2e1900 */
[----:B-1----:R-:W-:Y:S01]  /*0310*/  CS2R R8, SRZ ;  /* 0x0000000000087805 */ /* 0x002fe2000001ff00 */
[C---:B0-----:R-:W-:Y:S02]  /*0320*/  IMAD.WIDE R14, R4.reuse, 0x4, R14 ;  /* 0x00000004040e7825 */ /* 0x041fe400078e020e */
[----:B------:R-:W3:Y:S01]  /*0330*/  @!P0 LDG.E.EL R27, desc[UR4][R18.64] ;  /* 0x00000004121b8981 */ /* 0x000ee2000c2e1900 */
[----:B-----5:R-:W-:Y:S01]  /*0340*/  CS2R R20, SRZ ;  /* 0x0000000000147805 */ /* 0x020fe2000001ff00 */
[C---:B------:R-:W-:Y:S02]  /*0350*/  IMAD.WIDE R12, R4.reuse, 0x4, R12 ;  /* 0x00000004040c7825 */ /* 0x040fe400078e020c */
[----:B------:R0:W5:Y:S02]  /*0360*/  @!P0 LDG.E.EL R8, desc[UR4][R10.64] ;  /* 0x000000040a088981 */ /* 0x000164000c2e1900 */
[----:B------:R-:W-:-:S02]  /*0370*/  IMAD.WIDE R22, R4, 0x4, R22 ;  /* 0x0000000404167825 */ /* 0x000fc400078e0216 */
[----:B------:R1:W3:Y:S01]  /*0380*/  @!P0 LDG.E.EL R5, desc[UR4][R18.64] ;  /* 0x0000000412058981 */ /* 0x0002e2000c2e1900 */
[----:B------:R-:W-:-:S03]  /*0390*/  MOV R4, RZ ;  /* 0x000000ff00047202 */ /* 0x000fc60000000f00 */
[----:B------:R-:W3:Y:S01]  /*03a0*/  @!P0 LDG.E.EL R21, desc[UR4][R22.64] ;  /* 0x0000000416158981 */ /* 0x000ee2000c2e1900 */
[----:B0-----:R-:W0:Y:S03]  /*03b0*/  LDC.64 R10, c[0x0][0x268] ;  /* 0x00009a00ff0a7b82 */ /* 0x001e260000000a00 */
[----:B------:R-:W3:Y:S01]  /*03c0*/  @!P0 LDG.E.EL R20, desc[UR4][R12.64] ;  /* 0x000000040c148981 */ /* 0x000ee2000c2e1900 */
[----:B-1----:R-:W-:-:S03]  /*03d0*/  CS2R R18, SRZ ;  /* 0x0000000000127805 */ /* 0x002fc6000001ff00 */
[----:B------:R-:W3:Y:S04]  /*03e0*/  @!P0 LDG.E.EL R4, desc[UR4][R22.64] ;  /* 0x0000000416048981 */ /* 0x000ee8000c2e1900 */
[----:B------:R-:W3:Y:S04]  /*03f0*/  @!P0 LDG.E.EL R18, desc[UR4][R14.64] ;  /* 0x000000040e128981 */ /* 0x000ee8000c2e1900 */
[----:B------:R1:W3:Y:S04]  /*0400*/  @!P0 LDG.E.EL R19, desc[UR4][R14.64] ;  /* 0x000000040e138981 */ /* 0x0002e8000c2e1900 */
[----:B------:R0:W3:Y:S01]  /*0410*/  @!P0 LDG.E.EL R9, desc[UR4][R12.64] ;  /* 0x000000040c098981 */ /* 0x0000e2000c2e1900 */
[----:B--2---:R-:W-:-:S04]  /*0420*/  FADD R6, R6, 9.9999997473787516356e-06 ;  /* 0x3727c5ac06067421 */ /* 0x004fc80000000000 */
[----:B-1----:R-:W1:Y:S01]  /*0430*/  MUFU.SQRT R15, R6 ;  /* 0x00000006000f7308 */ /* 0x002e620000002000 */
[----:B----4-:R-:W-:Y:S01]  /*0440*/  FADD R2, R2, 9.9999997473787516356e-06 ;  /* 0x3727c5ac02027421 */ /* 0x010fe20000000000 */
[C---:B-1----:R-:W-:Y:S02]  /*0450*/  FSETP.GT.AND P1, PT, R15.reuse, 8.50705917302346158658e+37, PT ;  /* 0x7e8000000f00780b */ /* 0x042fe40003f24000 */
[----:B------:R-:W-:-:S04]  /*0460*/  FSETP.GEU.AND P3, PT, R15, 1.175494350822287508e-38, PT ;  /* 0x008000000f00780b */ /* 0x000fc80003f6e000 */
[----:B------:R1:W-:Y:S07]  /*0470*/  MUFU.SQRT R14, R2 ;  /* 0x00000002000e7308 */ /* 0x0003ee0000002000 */
[----:B------:R-:W-:Y:S01]  /*0480*/  @P1 FMUL R15, R15, 0.25 ;  /* 0x3e8000000f0f1820 */ /* 0x000fe20000400000 */
[----:B-1----:R-:W-:-:S03]  /*0490*/  HFMA2.MMA R2, -RZ, RZ, 1.625, 0 ;  /* 0x3e800000ff027435 */ /* 0x002fc600000001ff */
[----:B------:R-:W-:-:S04]  /*04a0*/  @!P3 FMUL R15, R15, 16777216 ;  /* 0x4b8000000f0fb820 */ /* 0x000fc80000400000 */
[----:B------:R-:W1:Y:S03]  /*04b0*/  MUFU.RCP R6, R15 ;  /* 0x0000000f00067308 */ /* 0x000e660000001000 */
[----:B0-----:R-:W-:-:S05]  /*04c0*/  FSEL R13, R2, 1, P1 ;  /* 0x3f800000020d7808 */ /* 0x001fca0000800000 */
[----:B------:R-:W-:-:S04]  /*04d0*/  @!P3 FMUL R13, R13, 16777216 ;  /* 0x4b8000000d0db820 */ /* 0x000fc80000400000 */
[----:B-1----:R-:W-:Y:S01]  /*04e0*/  FMUL R6, R6, R13 ;  /* 0x0000000d06067220 */ /* 0x002fe20000400000 */
[----:B------:R-:W-:Y:S01]  /*04f0*/  IMAD.WIDE R12, R3, 0x4, R10 ;  /* 0x00000004030c7825 */ /* 0x000fe200078e020a */
[----:B------:R-:W-:-:S06]  /*0500*/  CS2R R10, SRZ ;  /* 0x00000000000a7805 */ /* 0x000fcc000001ff00 */
[----:B------:R0:W2:Y:S01]  /*0510*/  @!P0 LDG.E.64 R10, desc[UR4][R12.64] ;  /* 0x000000040c0a8981 */ /* 0x0000a2000c1e1b00 */
[----:B------:R-:W-:Y:S01]  /*0520*/  FADD R0, R0, 9.9999997473787516356e-06 ;  /* 0x3727c5ac00007421 */ /* 0x000fe20000000000 */
[----:B------:R-:W-:-:S03]  /*0530*/  FADD R26, R26, 9.9999997473787516356e-06 ;  /* 0x3727c5ac1a1a7421 */ /* 0x000fc60000000000 */
[----:B------:R-:W1:Y:S01]  /*0540*/  MUFU.SQRT R15, R0 ;  /* 0x00000000000f7308 */ /* 0x000e620000002000 */
[C---:B------:R-:W-:Y:S02]  /*0550*/  FSETP.GT.AND P2, PT, R14.reuse, 8.50705917302346158658e+37, PT ;  /* 0x7e8000000e00780b */ /* 0x040fe40003f44000 */
[----:B------:R-:W-:-:S05]  /*0560*/  FSETP.GEU.AND P4, PT, R14, 1.175494350822287508e-38, PT ;  /* 0x008000000e00780b */ /* 0x000fca0003f8e000 */
[----:B------:R-:W4:Y:S01]  /*0570*/  MUFU.SQRT R22, R26 ;  /* 0x0000001a00167308 */ /* 0x000f220000002000 */
[----:B------:R-:W-:-:S05]  /*0580*/  FSEL R23, R2, 1, P2 ;  /* 0x3f80000002177808 */ /* 0x000fca0001000000 */
[----:B------:R-:W-:Y:S01]  /*0590*/  @P2 FMUL R14, R14, 0.25 ;  /* 0x3e8000000e0e2820 */ /* 0x000fe20000400000 */
[----:B-1----:R-:W-:Y:S01]  /*05a0*/  FSETP.GT.AND P1, PT, R15, 8.50705917302346158658e+37, PT ;  /* 0x7e8000000f00780b */ /* 0x002fe20003f24000 */
[----:B------:R-:W-:Y:S01]  /*05b0*/  @!P4 FMUL R23, R23, 16777216 ;  /* 0x4b8000001717c820 */ /* 0x000fe20000400000 */
[----:B------:R-:W-:Y:S01]  /*05c0*/  FSETP.GEU.AND P3, PT, R15, 1.175494350822287508e-38, PT ;  /* 0x008000000f00780b */ /* 0x000fe20003f6e000 */
[----:B------:R-:W-:Y:S01]  /*05d0*/  @!P4 FMUL R14, R14, 16777216 ;  /* 0x4b8000000e0ec820 */ /* 0x000fe20000400000 */
[C---:B----4-:R-:W-:Y:S02]  /*05e0*/  FSETP.GT.AND P2, PT, R22.reuse, 8.50705917302346158658e+37, PT ;  /* 0x7e8000001600780b */ /* 0x050fe40003f44000 */
[----:B------:R-:W-:-:S07]  /*05f0*/  FSETP.GEU.AND P4, PT, R22, 1.175494350822287508e-38, PT ;  /* 0x008000001600780b */ /* 0x000fce0003f8e000 */
[----:B------:R-:W-:-:S04]  /*0600*/  @P1 FMUL R15, R15, 0.25 ;  /* 0x3e8000000f0f1820 */ /* 0x000fc80000400000 */
[----:B------:R-:W-:Y:S01]  /*0610*/  @!P3 FMUL R15, R15, 16777216 ;  /* 0x4b8000000f0fb820 */ /* 0x000fe20000400000 */
[----:B------:R-:W-:Y:S01]  /*0620*/  @P2 FMUL R22, R22, 0.25 ;  /* 0x3e80000016162820 */ /* 0x000fe20000400000 */
[----:B------:R-:W1:Y:S03]  /*0630*/  MUFU.RCP R14, R14 ;  /* 0x0000000e000e7308 */ /* 0x000e660000001000 */
[----:B------:R-:W-:-:S05]  /*0640*/  @!P4 FMUL R22, R22, 16777216 ;  /* 0x4b8000001616c820 */ /* 0x000fca0000400000 */
[----:B------:R-:W4:Y:S01]  /*0650*/  MUFU.RCP R15, R15 ;  /* 0x0000000f000f7308 */ /* 0x000f220000001000 */
[----:B0-----:R-:W-:-:S07]  /*0660*/  FSEL R12, R2, 1, P1 ;  /* 0x3f800000020c7808 */ /* 0x001fce0000800000 */
[----:B------:R-:W0:Y:S01]  /*0670*/  MUFU.RCP R0, R22 ;  /* 0x0000001600007308 */ /* 0x000e220000001000 */
[----:B------:R-:W-:Y:S01]  /*0680*/  FSEL R13, R2, 1, P2 ;  /* 0x3f800000020d7808 */ /* 0x000fe20001000000 */
[----:B------:R-:W-:Y:S01]  /*0690*/  @!P3 FMUL R12, R12, 16777216 ;  /* 0x4b8000000c0cb820 */ /* 0x000fe20000400000 */
[----:B-1----:R-:W-:-:S03]  /*06a0*/  FMUL R14, R14, R23 ;  /* 0x000000170e0e7220 */ /* 0x002fc60000400000 */
[----:B------:R-:W-:Y:S01]  /*06b0*/  @!P4 FMUL R13, R13, 16777216 ;  /* 0x4b8000000d0dc820 */ /* 0x000fe20000400000 */
[----:B---3--:R-:W-:Y:S01]  /*06c0*/  FADD R23, -R7, R24 ;  /* 0x0000001807177221 */ /* 0x008fe20000000100 */
[----:B------:R-:W-:Y:S01]  /*06d0*/  FADD R29, -R29, R16 ;  /* 0x000000101d1d7221 */ /* 0x000fe20000000100 */
[----:B----4-:R-:W-:Y:S01]  /*06e0*/  FMUL R7, R15, R12 ;  /* 0x0000000c0f077220 */ /* 0x010fe20000400000 */
[----:B-----5:R-:W-:Y:S01]  /*06f0*/  FADD R17, -R8, R17 ;  /* 0x0000001108117221 */ /* 0x020fe20000000100 */
[----:B------:R-:W-:Y:S01]  /*0700*/  FADD R28, -R28, R25 ;  /* 0x000000191c1c7221 */ /* 0x000fe20000000100 */
[----:B0-----:R-:W-:Y:S01]  /*0710*/  FMUL R0, R0, R13 ;  /* 0x0000000d00007220 */ /* 0x001fe20000400000 */
[----:B------:R-:W-:Y:S01]  /*0720*/  FMUL R14, R14, R29 ;  /* 0x0000001d0e0e7220 */ /* 0x000fe20000400000 */
[----:B------:R-:W-:Y:S01]  /*0730*/  FMUL R23, R6, R23 ;  /* 0x0000001706177220 */ /* 0x000fe20000400000 */
[----:B------:R-:W-:Y:S01]  /*0740*/  FMUL R28, R7, R28 ;  /* 0x0000001c071c7220 */ /* 0x000fe20000400000 */
[----:B------:R-:W-:Y:S01]  /*0750*/  FMUL R17, R0, R17 ;  /* 0x0000001100117220 */ /* 0x000fe20000400000 */
[----:B------:R-:W-:Y:S01]  /*0760*/  FFMA R14, R14, R18, R21 ;  /* 0x000000120e0e7223 */ /* 0x000fe20000000015 */
[----:B------:R-:W-:Y:S01]  /*0770*/  FFMA R23, R23, R27, R20 ;  /* 0x0000001b17177223 */ /* 0x000fe20000000014 */
[----:B------:R-:W-:Y:S01]  /*0780*/  FFMA R5, R28, R5, R9 ;  /* 0x000000051c057223 */ /* 0x000fe20000000009 */
[----:B------:R-:W-:-:S02]  /*0790*/  FFMA R4, R17, R19, R4 ;  /* 0x0000001311047223 */ /* 0x000fc40000000004 */
[----:B------:R-:W-:Y:S02]  /*07a0*/  FADD R14, R14, R23 ;  /* 0x000000170e0e7221 */ /* 0x000fe40000000000 */
[----:B------:R-:W-:Y:S02]  /*07b0*/  FADD R4, R4, R5 ;  /* 0x0000000504047221 */ /* 0x000fe40000000000 */
[----:B------:R-:W-:Y:S02]  /*07c0*/  FADD R7, RZ, R14 ;  /* 0x0000000eff077221 */ /* 0x000fe40000000000 */
[----:B------:R-:W-:Y:S02]  /*07d0*/  FADD R0, RZ, R4 ;  /* 0x00000004ff007221 */ /* 0x000fe40000000000 */
[----:B------:R-:W-:Y:S02]  /*07e0*/  FADD R5, RZ, -R7 ;  /* 0x80000007ff057221 */ /* 0x000fe40000000000 */
[----:B------:R-:W-:-:S02]  /*07f0*/  FADD R4, RZ, -R0 ;  /* 0x80000000ff047221 */ /* 0x000fc40000000000 */
[----:B------:R-:W-:Y:S02]  /*0800*/  FMUL R5, R5, 1.4426950216293334961 ;  /* 0x3fb8aa3b05057820 */ /* 0x000fe40000400000 */
[----:B------:R-:W-:-:S03]  /*0810*/  FMUL R6, R4, 1.4426950216293334961 ;  /* 0x3fb8aa3b04067820 */ /* 0x000fc60000400000 */
[----:B------:R-:W-:Y:S02]  /*0820*/  FSETP.GEU.AND P1, PT, R5, -126, PT ;  /* 0xc2fc00000500780b */ /* 0x000fe40003f2e000 */
[----:B------:R-:W-:-:S11]  /*0830*/  FSETP.GEU.AND P2, PT, R6, -126, PT ;  /* 0xc2fc00000600780b */ /* 0x000fd60003f4e000 */
[----:B------:R-:W-:Y:S02]  /*0840*/  @!P1 FMUL R5, R5, 0.5 ;  /* 0x3f00000005059820 */ /* 0x000fe40000400000 */
[----:B------:R-:W-:Y:S02]  /*0850*/  @!P2 FMUL R6, R6, 0.5 ;  /* 0x3f0000000606a820 */ /* 0x000fe40000400000 */
[----:B------:R-:W0:Y:S08]  /*0860*/  MUFU.EX2 R4, R5 ;  /* 0x0000000500047308 */ /* 0x000e300000000800 */
[----:B------:R-:W1:Y:S01]  /*0870*/  MUFU.EX2 R8, R6 ;  /* 0x0000000600087308 */ /* 0x000e620000000800 */
[----:B0-----:R-:W-:-:S04]  /*0880*/  @!P1 FMUL R4, R4, R4 ;  /* 0x0000000404049220 */ /* 0x001fc80000400000 */
[----:B------:R-:W-:Y:S02]  /*0890*/  FADD R9, R4, 1 ;  /* 0x3f80000004097421 */ /* 0x000fe40000000000 */
[----:B------:R-:W0:Y:S01]  /*08a0*/  LDC.64 R4, c[0x0][0x210] ;  /* 0x00008400ff047b82 */ /* 0x000e220000000a00 */
[----:B-1----:R-:W-:-:S04]  /*08b0*/  @!P2 FMUL R8, R8, R8 ;  /* 0x000000080808a220 */ /* 0x002fc80000400000 */
[----:B------:R-:W-:Y:S01]  /*08c0*/  FADD R8, R8, 1 ;  /* 0x3f80000008087421 */ /* 0x000fe20000000000 */
[----:B------:R-:W-:-:S04]  /*08d0*/  FSETP.GT.AND P1, PT, R9, 8.50705917302346158658e+37, PT ;  /* 0x7e8000000900780b */ /* 0x000fc80003f24000 */
[----:B------:R-:W-:-:S09]  /*08e0*/  FSETP.GT.AND P2, PT, R8, 8.50705917302346158658e+37, PT ;  /* 0x7e8000000800780b */ /* 0x000fd20003f44000 */
[----:B------:R-:W-:-:S04]  /*08f0*/  @P1 FMUL R9, R9, 0.25 ;  /* 0x3e80000009091820 */ /* 0x000fc80000400000 */
[----:B------:R-:W-:Y:S02]  /*0900*/  @P2 FMUL R8, R8, 0.25 ;  /* 0x3e80000008082820 */ /* 0x000fe40000400000 */
[----:B------:R-:W1:Y:S08]  /*0910*/  MUFU.RCP R9, R9 ;  /* 0x0000000900097308 */ /* 0x000e700000001000 */
[----:B------:R-:W3:Y:S01]  /*0920*/  MUFU.RCP R8, R8 ;  /* 0x0000000800087308 */ /* 0x000ee20000001000 */
[----:B------:R-:W-:-:S02]  /*0930*/  FSEL R6, R2, 1, P1 ;  /* 0x3f80000002067808 */ /* 0x000fc40000800000 */
[----:B------:R-:W-:-:S03]  /*0940*/  FSEL R13, R2, 1, P2 ;  /* 0x3f800000020d7808 */ /* 0x000fc60001000000 */
[----:B-1----:R-:W-:Y:S01]  /*0950*/  FMUL R6, R9, R6 ;  /* 0x0000000609067220 */ /* 0x002fe20000400000 */
[----:B0-----:R-:W-:-:S04]  /*0960*/  IMAD.WIDE R2, R3, 0x4, R4 ;  /* 0x0000000403027825 */ /* 0x001fc800078e0204 */
[----:B---3--:R-:W-:Y:S01]  /*0970*/  FMUL R13, R8, R13 ;  /* 0x0000000d080d7220 */ /* 0x008fe20000400000 */
[----:B--2---:R-:W-:-:S03]  /*0980*/  FFMA R10, R7, R6, R10 ;  /* 0x00000006070a7223 */ /* 0x004fc6000000000a */
[----:B------:R-:W-:Y:S01]  /*0990*/  FFMA R11, R0, R13, R11 ;  /* 0x0000000d000b7223 */ /* 0x000fe2000000000b */
[----:B------:R-:W-:Y:S06]  /*09a0*/  @P0 EXIT ;  /* 0x000000000000094d */ /* 0x000fec0003800000 */
[----:B------:R-:W-:Y:S01]  /*09b0*/  STG.E.64 desc[UR4][R2.64], R10 ;  /* 0x0000000a02007986 */ /* 0x000fe2000c101b04 */
[----:B------:R-:W-:Y:S05]  /*09c0*/  EXIT ;  /* 0x000000000000794d */ /* 0x000fea0003800000 */
.L_x_0:
[----:B------:R-:W-:-:S00]  /*09d0*/  BRA `(.L_x_0) ;  /* 0xfffffffc00fc7947 */ /* 0x000fc0000383ffff */
[----:B------:R-:W-:-:S00]  /*09e0*/  NOP ;  /* 0x0000000000007918 */ /* 0x000fc00000000000 */
        /* <DEDUP_REMOVED lines=9> */
.L_x_1:


//--------------------- .nv.global.init           --------------------------
	.section	.nv.global.init,"aw",@progbits
.nv.global.init:
	.type		_$_str,@object
	.size		_$_str,(_$_str_$_2 - _$_str)
_$_str:
        /*0000*/ 	.byte	0x5f, 0x5f, 0x43, 0x55, 0x44, 0x41, 0x5f, 0x46, 0x54, 0x5a, 0x00
	.type		_$_str_$_2,@object
	.size		_$_str_$_2,(.L_1 - _$_str_$_2)
_$_str_$_2:
        /*000b*/ 	.byte	0x5f, 0x5f, 0x43, 0x55, 0x44, 0x41, 0x5f, 0x50, 0x52, 0x45, 0x43, 0x5f, 0x53, 0x51, 0x52, 0x54
        /*001b*/ 	.byte	0x00
.L_1:


//--------------------- .nv.constant0.triton_poi_fused__native_batch_norm_legit_no_training_add_silu_1 --------------------------
	.section	.nv.constant0.triton_poi_fused__native_batch_norm_legit_no_training_add_silu_1,"a",@progbits
	.sectionflags	@""
	.align	4
.nv.constant0.triton_poi_fused__native_batch_norm_legit_no_training_add_silu_1:
	.zero		628
